	.headerflags	@"EF_CUDA_TEXMODE_UNIFIED EF_CUDA_64BIT_ADDRESS EF_CUDA_ACCELERATORS EF_CUDA_SM90 EF_CUDA_VIRTUAL_SM(EF_CUDA_SM90)"
	.elftype	@"ET_EXEC"


//--------------------- .nv.info                  --------------------------
	.section	.nv.info,"",@"SHT_CUDA_INFO"
	.align	4


	//----- nvinfo : EIATTR_REGCOUNT
	.align		4
        /*0000*/ 	.byte	0x04, 0x2f
        /*0002*/ 	.short	(.L_2 - .L_1)
	.align		4
.L_1:
        /*0004*/ 	.word	index@(triton_poi_fused_add_mul_pow_tanh_view_11)
        /*0008*/ 	.word	0x0000000c


	//----- nvinfo : EIATTR_MIN_STACK_SIZE
	.align		4
.L_2:
        /*000c*/ 	.byte	0x04, 0x12
        /*000e*/ 	.short	(.L_4 - .L_3)
	.align		4
.L_3:
        /*0010*/ 	.word	index@(triton_poi_fused_add_mul_pow_tanh_view_11)
        /*0014*/ 	.word	0x00000000


	//----- nvinfo : EIATTR_FRAME_SIZE
	.align		4
.L_4:
        /*0018*/ 	.byte	0x04, 0x11
        /*001a*/ 	.short	(.L_6 - .L_5)
	.align		4
.L_5:
        /*001c*/ 	.word	index@(triton_poi_fused_add_mul_pow_tanh_view_11)
        /*0020*/ 	.word	0x00000000


	//----- nvinfo : EIATTR_MIN_STACK_SIZE
	.align		4
.L_6:
        /*0024*/ 	.byte	0x04, 0x12
        /*0026*/ 	.short	(.L_8 - .L_7)
	.align		4
.L_7:
        /*0028*/ 	.word	index@(triton_poi_fused_add_mul_pow_tanh_view_11)
        /*002c*/ 	.word	0x00000000
.L_8:


//--------------------- .nv.info.triton_poi_fused_add_mul_pow_tanh_view_11 --------------------------
	.section	.nv.info.triton_poi_fused_add_mul_pow_tanh_view_11,"",@"SHT_CUDA_INFO"
	.sectionflags	@""
	.align	4


	//----- nvinfo : EIATTR_CUDA_API_VERSION
	.align		4
        /*0000*/ 	.byte	0x04, 0x37
        /*0002*/ 	.short	(.L_10 - .L_9)
.L_9:
        /*0004*/ 	.word	0x0000007c


	//----- nvinfo : EIATTR_KPARAM_INFO
	.align		4
.L_10:
        /*0008*/ 	.byte	0x04, 0x17
        /*000a*/ 	.short	(.L_12 - .L_11)
.L_11:
        /*000c*/ 	.word	0x00000000
        /*0010*/ 	.short	0x0002
        /*0012*/ 	.short	0x0010
        /*0014*/ 	.byte	0x00, 0xf0, 0x11, 0x00


	//----- nvinfo : EIATTR_KPARAM_INFO
	.align		4
.L_12:
        /*0018*/ 	.byte	0x04, 0x17
        /*001a*/ 	.short	(.L_14 - .L_13)
.L_13:
        /*001c*/ 	.word	0x00000000
        /*0020*/ 	.short	0x0001
        /*0022*/ 	.short	0x0008
        /*0024*/ 	.byte	0x00, 0xf4, 0x21, 0x00


	//----- nvinfo : EIATTR_KPARAM_INFO
	.align		4
.L_14:
        /*0028*/ 	.byte	0x04, 0x17
        /*002a*/ 	.short	(.L_16 - .L_15)
.L_15:
        /*002c*/ 	.word	0x00000000
        /*0030*/ 	.short	0x0000
        /*0032*/ 	.short	0x0000
        /*0034*/ 	.byte	0x00, 0xf4, 0x21, 0x00


	//----- nvinfo : EIATTR_SPARSE_MMA_MASK
	.align		4
.L_16:
        /*0038*/ 	.byte	0x03, 0x50
        /*003a*/ 	.short	0x0000


	//----- nvinfo : EIATTR_MAXREG_COUNT
	.align		4
        /*003c*/ 	.byte	0x03, 0x1b
        /*003e*/ 	.short	0x00ff


	//----- nvinfo : EIATTR_EXIT_INSTR_OFFSETS
	.align		4
        /*0040*/ 	.byte	0x04, 0x1c
        /*0042*/ 	.short	(.L_18 - .L_17)


	//   ....[0]....
.L_17:
        /*0044*/ 	.word	0x000002f0


	//   ....[1]....
        /*0048*/ 	.word	0x00000310


	//----- nvinfo : EIATTR_REQNTID
	.align		4
.L_18:
        /*004c*/ 	.byte	0x04, 0x10
        /*004e*/ 	.short	(.L_20 - .L_19)
.L_19:
        /*0050*/ 	.word	0x00000080
        /*0054*/ 	.word	0x00000001
        /*0058*/ 	.word	0x00000001


	//----- nvinfo : EIATTR_CRS_STACK_SIZE
	.align		4
.L_20:
        /*005c*/ 	.byte	0x04, 0x1e
        /*005e*/ 	.short	(.L_22 - .L_21)
.L_21:
        /*0060*/ 	.word	0x00000000


	//----- nvinfo : EIATTR_CBANK_PARAM_SIZE
	.align		4
.L_22:
        /*0064*/ 	.byte	0x03, 0x19
        /*0066*/ 	.short	0x0014


	//----- nvinfo : EIATTR_PARAM_CBANK
	.align		4
        /*0068*/ 	.byte	0x04, 0x0a
        /*006a*/ 	.short	(.L_24 - .L_23)
	.align		4
.L_23:
        /*006c*/ 	.word	index@(.nv.constant0.triton_poi_fused_add_mul_pow_tanh_view_11)
        /*0070*/ 	.short	0x0210
        /*0072*/ 	.short	0x0014


	//----- nvinfo : EIATTR_SW_WAR
	.align		4
.L_24:
        /*0074*/ 	.byte	0x04, 0x36
        /*0076*/ 	.short	(.L_26 - .L_25)
.L_25:
        /*0078*/ 	.word	0x00000008
.L_26:


//--------------------- .nv.callgraph             --------------------------
	.section	.nv.callgraph,"",@"SHT_CUDA_CALLGRAPH"
	.align	4
	.sectionentsize	8
	.align		4
        /*0000*/ 	.word	0x00000000
	.align		4
        /*0004*/ 	.word	0xffffffff
	.align		4
        /*0008*/ 	.word	0x00000000
	.align		4
        /*000c*/ 	.word	0xfffffffe
	.align		4
        /*0010*/ 	.word	0x00000000
	.align		4
        /*0014*/ 	.word	0xfffffffd
	.align		4
        /*0018*/ 	.word	0x00000000
	.align		4
        /*001c*/ 	.word	0xfffffffc


//--------------------- .nv.constant4             --------------------------
	.section	.nv.constant4,"a",@progbits
	.align	8
	.align		8
.nv.constant4:
        /*0000*/ 	.dword	_$_str


//--------------------- .text.triton_poi_fused_add_mul_pow_tanh_view_11 --------------------------
	.section	.text.triton_poi_fused_add_mul_pow_tanh_view_11,"ax",@progbits
	.align	128
        .global         triton_poi_fused_add_mul_pow_tanh_view_11
        .type           triton_poi_fused_add_mul_pow_tanh_view_11,@function
        .size           triton_poi_fused_add_mul_pow_tanh_view_11,(.L_x_6 - triton_poi_fused_add_mul_pow_tanh_view_11)
        .other          triton_poi_fused_add_mul_pow_tanh_view_11,@"STO_CUDA_ENTRY STV_DEFAULT"
triton_poi_fused_add_mul_pow_tanh_view_11:
.text.triton_poi_fused_add_mul_pow_tanh_view_11:
[----:B------:R-:W0:Y:S02]  /*0000*/  LDC R1, c[0x0][0x28] ;  /* 0x00000a00ff017b82 */ /* 0x000e240000000800 */
[----:B------:R-:W1:Y:S01]  /*0010*/  S2R R2, SR_TID.X ;  /* 0x0000000000027919 */ /* 0x000e620000002100 */
[----:B------:R-:W-:Y:S01]  /*0020*/  ULDC.64 UR4, c[0x0][0x208] ;  /* 0x0000820000047ab9 */ /* 0x000fe20000000a00 */
[----:B------:R-:W-:Y:S01]  /*0030*/  BSSY B0, `(.L_x_0) ;  /* 0x000000a000007945 */ /* 0x000fe20003800000 */
[----:B------:R-:W-:Y:S01]  /*0040*/  HFMA2.MMA R4, -RZ, RZ, 0, 0 ;  /* 0x00000000ff047435 */ /* 0x000fe200000001ff */
[----:B------:R-:W2:Y:S01]  /*0050*/  S2R R3, SR_CTAID.X ;  /* 0x0000000000037919 */ /* 0x000ea20000002500 */
[----:B-1----:R-:W-:-:S04]  /*0060*/  LOP3.LUT R2, R2, 0x7f, RZ, 0xc0, !PT ;  /* 0x0000007f02027812 */ /* 0x002fc800078ec0ff */
[----:B--2---:R-:W-:-:S04]  /*0070*/  LEA R2, R3, R2, 0x7 ;  /* 0x0000000203027211 */ /* 0x004fc800078e38ff */
[----:B------:R-:W-:-:S13]  /*0080*/  ISETP.GE.AND P0, PT, R2, 0x100, PT ;  /* 0x000001000200780c */ /* 0x000fda0003f06270 */
[----:B------:R-:W-:Y:S05]  /*0090*/  @P0 BRA `(.L_x_1) ;  /* 0x00000000000c0947 */ /* 0x000fea0003800000 */
[----:B------:R-:W1:Y:S02]  /*00a0*/  LDC.64 R4, c[0x0][0x210] ;  /* 0x00008400ff047b82 */ /* 0x000e640000000a00 */
[----:B-1----:R-:W-:-:S06]  /*00b0*/  IMAD.WIDE R4, R2, 0x4, R4 ;  /* 0x0000000402047825 */ /* 0x002fcc00078e0204 */
[----:B------:R1:W5:Y:S02]  /*00c0*/  LDG.E R4, desc[UR4][R4.64] ;  /* 0x0000000404047981 */ /* 0x000364000c1e1900 */
.L_x_1:
[----:B------:R-:W-:Y:S05]  /*00d0*/  BSYNC B0 ;  /* 0x0000000000007941 */ /* 0x000fea0003800000 */
.L_x_0:
[-C--:B-----5:R-:W-:Y:S01]  /*00e0*/  FMUL R3, R4, R4.reuse ;  /* 0x0000000404037220 */ /* 0x0a0fe20000400000 */
[----:B------:R-:W-:Y:S01]  /*00f0*/  BSSY B0, `(.L_x_2) ;  /* 0x0000019000007945 */ /* 0x000fe20003800000 */
[----:B------:R-:W-:Y:S02]  /*0100*/  SHF.R.S32.HI R7, RZ, 0x1f, R2 ;  /* 0x0000001fff077819 */ /* 0x000fe40000011402 */
[----:B------:R-:W-:-:S04]  /*0110*/  FMUL R3, R3, R4 ;  /* 0x0000000403037220 */ /* 0x000fc80000400000 */
[----:B------:R-:W-:-:S04]  /*0120*/  FFMA R3, R3, 0.044714998453855514526, R4 ;  /* 0x3d37271303037823 */ /* 0x000fc80000000004 */
[----:B------:R-:W-:-:S04]  /*0130*/  FMUL R9, R3, 0.79788458347320556641 ;  /* 0x3f4c422a03097820 */ /* 0x000fc80000400000 */
[----:B------:R-:W-:-:S05]  /*0140*/  FADD.FTZ R6, |R9|, -RZ ;  /* 0x800000ff09067221 */ /* 0x000fca0000010200 */
[----:B------:R-:W-:-:S13]  /*0150*/  FSETP.GE.AND P1, PT, R6, 0.60000002384185791016, PT ;  /* 0x3f19999a0600780b */ /* 0x000fda0003f26000 */
[----:B------:R-:W-:Y:S05]  /*0160*/  @!P1 BRA `(.L_x_3) ;  /* 0x0000000000289947 */ /* 0x000fea0003800000 */
[C---:B------:R-:W-:Y:S01]  /*0170*/  FMUL R3, R6.reuse, 2.8853900432586669922 ;  /* 0x4038aa3b06037820 */ /* 0x040fe20000400000 */
[----:B------:R-:W-:Y:S02]  /*0180*/  MOV R0, 0x3f800000 ;  /* 0x3f80000000007802 */ /* 0x000fe40000000f00 */
[----:B------:R-:W-:-:S03]  /*0190*/  FSETP.GE.AND P1, PT, R6, 9.010913848876953125, PT ;  /* 0x41102cb40600780b */ /* 0x000fc60003f26000 */
[----:B------:R-:W2:Y:S02]  /*01a0*/  MUFU.EX2 R3, R3 ;  /* 0x0000000300037308 */ /* 0x000ea40000000800 */
[----:B-12---:R-:W-:-:S06]  /*01b0*/  FADD R5, R3, 1 ;  /* 0x3f80000003057421 */ /* 0x006fcc0000000000 */
[----:B------:R-:W1:Y:S02]  /*01c0*/  MUFU.RCP R5, R5 ;  /* 0x0000000500057308 */ /* 0x000e640000001000 */
[----:B-1----:R-:W-:-:S05]  /*01d0*/  FFMA.FTZ R0, R5, -2, R0 ;  /* 0xc000000005007823 */ /* 0x002fca0000010000 */
[----:B------:R-:W-:-:S04]  /*01e0*/  FSEL R0, R0, 1, !P1 ;  /* 0x3f80000000007808 */ /* 0x000fc80004800000 */
[----:B------:R-:W-:Y:S01]  /*01f0*/  LOP3.LUT R0, R0, 0x80000000, R9, 0xf8, !PT ;  /* 0x8000000000007812 */ /* 0x000fe200078ef809 */
[----:B------:R-:W-:Y:S06]  /*0200*/  BRA `(.L_x_4) ;  /* 0x00000000001c7947 */ /* 0x000fec0003800000 */
.L_x_3:
[----:B------:R-:W-:Y:S01]  /*0210*/  HFMA2.MMA R0, -RZ, RZ, 1.125, -9232 ;  /* 0x3c80f082ff007435 */ /* 0x000fe200000001ff */
[----:B------:R-:W-:-:S09]  /*0220*/  FMUL R3, R9, R9 ;  /* 0x0000000909037220 */ /* 0x000fd20000400000 */
[----:B------:R-:W-:-:S04]  /*0230*/  FFMA.FTZ R0, R3, R0, -0.052303962409496307373 ;  /* 0xbd563cae03007423 */ /* 0x000fc80000010000 */
[----:B------:R-:W-:-:S04]  /*0240*/  FFMA.FTZ R0, R3, R0, 0.1331529766321182251 ;  /* 0x3e08594103007423 */ /* 0x000fc80000010000 */
[----:B------:R-:W-:-:S04]  /*0250*/  FFMA.FTZ R0, R3, R0, -0.33332768082618713379 ;  /* 0xbeaaa9ed03007423 */ /* 0x000fc80000010000 */
[----:B------:R-:W-:-:S04]  /*0260*/  FFMA.FTZ R0, R3, R0, RZ ;  /* 0x0000000003007223 */ /* 0x000fc800000100ff */
[----:B------:R-:W-:-:S07]  /*0270*/  FFMA.FTZ R0, R9, R0, R9 ;  /* 0x0000000009007223 */ /* 0x000fce0000010009 */
.L_x_4:
[----:B------:R-:W-:Y:S05]  /*0280*/  BSYNC B0 ;  /* 0x0000000000007941 */ /* 0x000fea0003800000 */
.L_x_2:
[----:B------:R-:W-:Y:S01]  /*0290*/  ULDC.64 UR6, c[0x0][0x218] ;  /* 0x0000860000067ab9 */ /* 0x000fe20000000a00 */
[----:B------:R-:W-:Y:S01]  /*02a0*/  FMUL R3, R4, 0.5 ;  /* 0x3f00000004037820 */ /* 0x000fe20000400000 */
[----:B------:R-:W-:Y:S01]  /*02b0*/  LEA R4, P1, R2, UR6, 0x2 ;  /* 0x0000000602047c11 */ /* 0x000fe2000f8210ff */
[----:B------:R-:W-:-:S03]  /*02c0*/  FADD R0, R0, 1 ;  /* 0x3f80000000007421 */ /* 0x000fc60000000000 */
[----:B-1----:R-:W-:Y:S01]  /*02d0*/  LEA.HI.X R5, R2, UR7, R7, 0x2, P1 ;  /* 0x0000000702057c11 */ /* 0x002fe200088f1407 */
[----:B------:R-:W-:Y:S01]  /*02e0*/  FMUL R3, R3, R0 ;  /* 0x0000000003037220 */ /* 0x000fe20000400000 */
[----:B------:R-:W-:Y:S07]  /*02f0*/  @P0 EXIT ;  /* 0x000000000000094d */ /* 0x000fee0003800000 */
[----:B------:R-:W-:Y:S01]  /*0300*/  STG.E desc[UR4][R4.64], R3 ;  /* 0x0000000304007986 */ /* 0x000fe2000c101904 */
[----:B------:R-:W-:Y:S05]  /*0310*/  EXIT ;  /* 0x000000000000794d */ /* 0x000fea0003800000 */
.L_x_5:
[----:B------:R-:W-:-:S00]  /*0320*/  BRA `(.L_x_5) ;  /* 0xfffffffc00fc7947 */ /* 0x000fc0000383ffff */
[----:B------:R-:W-:-:S00]  /*0330*/  NOP ;  /* 0x0000000000007918 */ /* 0x000fc00000000000 */
        /* <DEDUP_REMOVED lines=12> */
.L_x_6:


//--------------------- .nv.global.init           --------------------------
	.section	.nv.global.init,"aw",@progbits
.nv.global.init:
	.type		_$_str,@object
	.size		_$_str,(.L_0 - _$_str)
_$_str:
        /*0000*/ 	.byte	0x5f, 0x5f, 0x43, 0x55, 0x44, 0x41, 0x5f, 0x46, 0x54, 0x5a, 0x00
.L_0:


//--------------------- .nv.constant0.triton_poi_fused_add_mul_pow_tanh_view_11 --------------------------
	.section	.nv.constant0.triton_poi_fused_add_mul_pow_tanh_view_11,"a",@progbits
	.sectionflags	@""
	.align	4
.nv.constant0.triton_poi_fused_add_mul_pow_tanh_view_11:
	.zero		548
